//
// Generated by NVIDIA NVVM Compiler
//
// Compiler Build ID: CL-36424714
// Cuda compilation tools, release 13.0, V13.0.88
// Based on NVVM 20.0.0
//

.version 9.0
.target sm_100
.address_size 64

	// .globl	_Z6matMulPiS_S_i

.visible .entry _Z6matMulPiS_S_i(
	.param .u64 .ptr .align 1 _Z6matMulPiS_S_i_param_0,
	.param .u64 .ptr .align 1 _Z6matMulPiS_S_i_param_1,
	.param .u64 .ptr .align 1 _Z6matMulPiS_S_i_param_2,
	.param .u32 _Z6matMulPiS_S_i_param_3
)
{
	.reg .pred 	%p<10>;
	.reg .b32 	%r<146>;
	.reg .b64 	%rd<48>;

	ld.param.u64 	%rd5, [_Z6matMulPiS_S_i_param_0];
	ld.param.u64 	%rd6, [_Z6matMulPiS_S_i_param_1];
	ld.param.u64 	%rd4, [_Z6matMulPiS_S_i_param_2];
	ld.param.u32 	%r56, [_Z6matMulPiS_S_i_param_3];
	cvta.to.global.u64 	%rd1, %rd6;
	cvta.to.global.u64 	%rd2, %rd5;
	mov.u32 	%r57, %ctaid.x;
	mov.u32 	%r58, %ntid.x;
	mov.u32 	%r59, %tid.x;
	mad.lo.s32 	%r1, %r57, %r58, %r59;
	mov.u32 	%r60, %ctaid.y;
	mov.u32 	%r61, %ntid.y;
	mul.lo.s32 	%r2, %r60, %r61;
	mov.u32 	%r3, %tid.y;
	add.s32 	%r62, %r2, %r3;
	max.s32 	%r63, %r1, %r62;
	setp.ge.s32 	%p1, %r63, %r56;
	@%p1 bra 	$L__BB0_13;
	mul.lo.s32 	%r5, %r56, %r1;
	and.b32  	%r6, %r56, 7;
	setp.lt.u32 	%p2, %r56, 8;
	mov.b32 	%r140, 0;
	mov.u32 	%r145, %r140;
	@%p2 bra 	$L__BB0_4;
	and.b32  	%r140, %r56, 2147483640;
	neg.s32 	%r134, %r140;
	add.s32 	%r67, %r3, %r56;
	add.s32 	%r133, %r67, %r2;
	shl.b32 	%r10, %r56, 3;
	shl.b32 	%r68, %r56, 1;
	add.s32 	%r132, %r62, %r68;
	mad.lo.s32 	%r131, %r56, 3, %r62;
	shl.b32 	%r69, %r56, 2;
	add.s32 	%r130, %r62, %r69;
	mad.lo.s32 	%r129, %r56, 5, %r62;
	mad.lo.s32 	%r128, %r56, 6, %r62;
	mad.lo.s32 	%r127, %r56, 7, %r62;
	add.s64 	%rd3, %rd2, 16;
	mov.b32 	%r145, 0;
	mov.u32 	%r125, %r5;
	mov.u32 	%r126, %r62;
$L__BB0_3:
	.pragma "nounroll";
	mul.wide.s32 	%rd7, %r125, 4;
	add.s64 	%rd8, %rd3, %rd7;
	ld.global.u32 	%r70, [%rd8+-16];
	mul.wide.u32 	%rd9, %r126, 4;
	add.s64 	%rd10, %rd1, %rd9;
	ld.global.u32 	%r71, [%rd10];
	mad.lo.s32 	%r72, %r71, %r70, %r145;
	ld.global.u32 	%r73, [%rd8+-12];
	mul.wide.u32 	%rd11, %r133, 4;
	add.s64 	%rd12, %rd1, %rd11;
	ld.global.u32 	%r74, [%rd12];
	mad.lo.s32 	%r75, %r74, %r73, %r72;
	ld.global.u32 	%r76, [%rd8+-8];
	mul.wide.u32 	%rd13, %r132, 4;
	add.s64 	%rd14, %rd1, %rd13;
	ld.global.u32 	%r77, [%rd14];
	mad.lo.s32 	%r78, %r77, %r76, %r75;
	ld.global.u32 	%r79, [%rd8+-4];
	mul.wide.u32 	%rd15, %r131, 4;
	add.s64 	%rd16, %rd1, %rd15;
	ld.global.u32 	%r80, [%rd16];
	mad.lo.s32 	%r81, %r80, %r79, %r78;
	ld.global.u32 	%r82, [%rd8];
	mul.wide.u32 	%rd17, %r130, 4;
	add.s64 	%rd18, %rd1, %rd17;
	ld.global.u32 	%r83, [%rd18];
	mad.lo.s32 	%r84, %r83, %r82, %r81;
	ld.global.u32 	%r85, [%rd8+4];
	mul.wide.u32 	%rd19, %r129, 4;
	add.s64 	%rd20, %rd1, %rd19;
	ld.global.u32 	%r86, [%rd20];
	mad.lo.s32 	%r87, %r86, %r85, %r84;
	ld.global.u32 	%r88, [%rd8+8];
	mul.wide.u32 	%rd21, %r128, 4;
	add.s64 	%rd22, %rd1, %rd21;
	ld.global.u32 	%r89, [%rd22];
	mad.lo.s32 	%r90, %r89, %r88, %r87;
	ld.global.u32 	%r91, [%rd8+12];
	mul.wide.u32 	%rd23, %r127, 4;
	add.s64 	%rd24, %rd1, %rd23;
	ld.global.u32 	%r92, [%rd24];
	mad.lo.s32 	%r145, %r92, %r91, %r90;
	add.s32 	%r134, %r134, 8;
	add.s32 	%r133, %r133, %r10;
	add.s32 	%r132, %r132, %r10;
	add.s32 	%r131, %r131, %r10;
	add.s32 	%r130, %r130, %r10;
	add.s32 	%r129, %r129, %r10;
	add.s32 	%r128, %r128, %r10;
	add.s32 	%r127, %r127, %r10;
	add.s32 	%r126, %r126, %r10;
	add.s32 	%r125, %r125, 8;
	setp.ne.s32 	%p3, %r134, 0;
	@%p3 bra 	$L__BB0_3;
$L__BB0_4:
	setp.eq.s32 	%p4, %r6, 0;
	@%p4 bra 	$L__BB0_12;
	and.b32  	%r42, %r56, 3;
	setp.lt.u32 	%p5, %r6, 4;
	@%p5 bra 	$L__BB0_7;
	add.s32 	%r94, %r140, %r5;
	mul.wide.s32 	%rd25, %r94, 4;
	add.s64 	%rd26, %rd2, %rd25;
	ld.global.u32 	%r95, [%rd26];
	mad.lo.s32 	%r96, %r140, %r56, %r62;
	mul.wide.u32 	%rd27, %r96, 4;
	add.s64 	%rd28, %rd1, %rd27;
	ld.global.u32 	%r97, [%rd28];
	mad.lo.s32 	%r98, %r97, %r95, %r145;
	ld.global.u32 	%r99, [%rd26+4];
	add.s32 	%r100, %r96, %r56;
	mul.wide.u32 	%rd29, %r100, 4;
	add.s64 	%rd30, %rd1, %rd29;
	ld.global.u32 	%r101, [%rd30];
	mad.lo.s32 	%r102, %r101, %r99, %r98;
	ld.global.u32 	%r103, [%rd26+8];
	add.s32 	%r104, %r100, %r56;
	mul.wide.u32 	%rd31, %r104, 4;
	add.s64 	%rd32, %rd1, %rd31;
	ld.global.u32 	%r105, [%rd32];
	mad.lo.s32 	%r106, %r105, %r103, %r102;
	ld.global.u32 	%r107, [%rd26+12];
	add.s32 	%r108, %r104, %r56;
	mul.wide.u32 	%rd33, %r108, 4;
	add.s64 	%rd34, %rd1, %rd33;
	ld.global.u32 	%r109, [%rd34];
	mad.lo.s32 	%r145, %r109, %r107, %r106;
	add.s32 	%r140, %r140, 4;
$L__BB0_7:
	setp.eq.s32 	%p6, %r42, 0;
	@%p6 bra 	$L__BB0_12;
	setp.eq.s32 	%p7, %r42, 1;
	@%p7 bra 	$L__BB0_10;
	add.s32 	%r111, %r140, %r5;
	mul.wide.s32 	%rd35, %r111, 4;
	add.s64 	%rd36, %rd2, %rd35;
	ld.global.u32 	%r112, [%rd36];
	mad.lo.s32 	%r113, %r140, %r56, %r62;
	mul.wide.u32 	%rd37, %r113, 4;
	add.s64 	%rd38, %rd1, %rd37;
	ld.global.u32 	%r114, [%rd38];
	mad.lo.s32 	%r115, %r114, %r112, %r145;
	ld.global.u32 	%r116, [%rd36+4];
	add.s32 	%r117, %r113, %r56;
	mul.wide.u32 	%rd39, %r117, 4;
	add.s64 	%rd40, %rd1, %rd39;
	ld.global.u32 	%r118, [%rd40];
	mad.lo.s32 	%r145, %r118, %r116, %r115;
	add.s32 	%r140, %r140, 2;
$L__BB0_10:
	and.b32  	%r119, %r56, 1;
	setp.eq.b32 	%p8, %r119, 1;
	not.pred 	%p9, %p8;
	@%p9 bra 	$L__BB0_12;
	add.s32 	%r120, %r140, %r5;
	mul.wide.s32 	%rd41, %r120, 4;
	add.s64 	%rd42, %rd2, %rd41;
	ld.global.u32 	%r121, [%rd42];
	mad.lo.s32 	%r122, %r140, %r56, %r62;
	mul.wide.u32 	%rd43, %r122, 4;
	add.s64 	%rd44, %rd1, %rd43;
	ld.global.u32 	%r123, [%rd44];
	mad.lo.s32 	%r145, %r123, %r121, %r145;
$L__BB0_12:
	add.s32 	%r124, %r5, %r62;
	cvta.to.global.u64 	%rd45, %rd4;
	mul.wide.s32 	%rd46, %r124, 4;
	add.s64 	%rd47, %rd45, %rd46;
	st.global.u32 	[%rd47], %r145;
$L__BB0_13:
	ret;

}


// ===== COMPILED SASS (sm_100) =====

	.target	sm_100

	.elftype	@"ET_EXEC"


//--------------------- .note.nv.tkinfo           --------------------------
	.section	.note.nv.tkinfo,"",@"SHT_NOTE"
	.sectionflags	@"SHF_NOTE_NV_TKINFO"
	.tkinfo
        /*0018*/ 	.word	0x00000002
        /*0030*/ 	.string	""
        /*0030*/ 	.string	"ptxas"
        /*0030*/ 	.string	"Cuda compilation tools, release 13.0, V13.0.88"
        /*0030*/ 	.string	"Build cuda_13.0.r13.0/compiler.36424714_0"
        /*0030*/ 	.string	"-arch sm_100 -m 64 "



//--------------------- .note.nv.cuinfo           --------------------------
	.section	.note.nv.cuinfo,"",@"SHT_NOTE"
	.sectionflags	@"SHF_NOTE_NV_CUINFO"
        /*0018*/ 	.short	0x0002
        /*001a*/ 	.short	0x0064
        /*001c*/ 	.short	0x0082
	.zero		2


//--------------------- .nv.info                  --------------------------
	.section	.nv.info,"",@"SHT_CUDA_INFO"
	.align	4


	//----- nvinfo : EIATTR_REGCOUNT
	.align		4
        /*0000*/ 	.byte	0x04, 0x2f
        /*0002*/ 	.short	(.L_1 - .L_0)
	.align		4
.L_0:
        /*0004*/ 	.word	index@(_Z6matMulPiS_S_i)
        /*0008*/ 	.word	0x00000020


	//----- nvinfo : EIATTR_FRAME_SIZE
	.align		4
.L_1:
        /*000c*/ 	.byte	0x04, 0x11
        /*000e*/ 	.short	(.L_3 - .L_2)
	.align		4
.L_2:
        /*0010*/ 	.word	index@(_Z6matMulPiS_S_i)
        /*0014*/ 	.word	0x00000000


	//----- nvinfo : EIATTR_MIN_STACK_SIZE
	.align		4
.L_3:
        /*0018*/ 	.byte	0x04, 0x12
        /*001a*/ 	.short	(.L_5 - .L_4)
	.align		4
.L_4:
        /*001c*/ 	.word	index@(_Z6matMulPiS_S_i)
        /*0020*/ 	.word	0x00000000
.L_5:


//--------------------- .nv.compat                --------------------------
	.section	.nv.compat,"",@"SHT_CUDA_COMPAT_INFO"
	.align	4
        /*0000*/ 	.byte	0x02, 0x09, 0x00, 0x00, 0x02, 0x02, 0x01, 0x00, 0x02, 0x05, 0x05, 0x00, 0x03, 0x07, 0x01, 0x01
        /*0010*/ 	.byte	0x02, 0x03, 0x00, 0x00, 0x02, 0x06, 0x01, 0x00, 0x04, 0x0b, 0x08, 0x00, 0x09, 0x00, 0x00, 0x00
        /*0020*/ 	.byte	0x00, 0x00, 0x00, 0x00


//--------------------- .nv.info._Z6matMulPiS_S_i --------------------------
	.section	.nv.info._Z6matMulPiS_S_i,"",@"SHT_CUDA_INFO"
	.sectionflags	@""
	.align	4


	//----- nvinfo : EIATTR_CUDA_API_VERSION
	.align		4
        /*0000*/ 	.byte	0x04, 0x37
        /*0002*/ 	.short	(.L_7 - .L_6)
.L_6:
        /*0004*/ 	.word	0x00000082


	//----- nvinfo : EIATTR_KPARAM_INFO
	.align		4
.L_7:
        /*0008*/ 	.byte	0x04, 0x17
        /*000a*/ 	.short	(.L_9 - .L_8)
.L_8:
        /*000c*/ 	.word	0x00000000
        /*0010*/ 	.short	0x0003
        /*0012*/ 	.short	0x0018
        /*0014*/ 	.byte	0x00, 0xf0, 0x11, 0x00


	//----- nvinfo : EIATTR_KPARAM_INFO
	.align		4
.L_9:
        /*0018*/ 	.byte	0x04, 0x17
        /*001a*/ 	.short	(.L_11 - .L_10)
.L_10:
        /*001c*/ 	.word	0x00000000
        /*0020*/ 	.short	0x0002
        /*0022*/ 	.short	0x0010
        /*0024*/ 	.byte	0x00, 0xf5, 0x21, 0x00


	//----- nvinfo : EIATTR_KPARAM_INFO
	.align		4
.L_11:
        /*0028*/ 	.byte	0x04, 0x17
        /*002a*/ 	.short	(.L_13 - .L_12)
.L_12:
        /*002c*/ 	.word	0x00000000
        /*0030*/ 	.short	0x0001
        /*0032*/ 	.short	0x0008
        /*0034*/ 	.byte	0x00, 0xf5, 0x21, 0x00


	//----- nvinfo : EIATTR_KPARAM_INFO
	.align		4
.L_13:
        /*0038*/ 	.byte	0x04, 0x17
        /*003a*/ 	.short	(.L_15 - .L_14)
.L_14:
        /*003c*/ 	.word	0x00000000
        /*0040*/ 	.short	0x0000
        /*0042*/ 	.short	0x0000
        /*0044*/ 	.byte	0x00, 0xf5, 0x21, 0x00


	//----- nvinfo : EIATTR_SPARSE_MMA_MASK
	.align		4
.L_15:
        /*0048*/ 	.byte	0x03, 0x50
        /*004a*/ 	.short	0x0000


	//----- nvinfo : EIATTR_MAXREG_COUNT
	.align		4
        /*004c*/ 	.byte	0x03, 0x1b
        /*004e*/ 	.short	0x00ff


	//----- nvinfo : EIATTR_MERCURY_ISA_VERSION
	.align		4
        /*0050*/ 	.byte	0x03, 0x5f
        /*0052*/ 	.short	0x0101


	//----- nvinfo : EIATTR_VRC_CTA_INIT_COUNT
	.align		4
        /*0054*/ 	.byte	0x02, 0x4a
	.zero		1
	.zero		1


	//----- nvinfo : EIATTR_EXIT_INSTR_OFFSETS
	.align		4
        /*0058*/ 	.byte	0x04, 0x1c
        /*005a*/ 	.short	(.L_17 - .L_16)


	//   ....[0]....
.L_16:
        /*005c*/ 	.word	0x000000d0


	//   ....[1]....
        /*0060*/ 	.word	0x00000930


	//----- nvinfo : EIATTR_CBANK_PARAM_SIZE
	.align		4
.L_17:
        /*0064*/ 	.byte	0x03, 0x19
        /*0066*/ 	.short	0x001c


	//----- nvinfo : EIATTR_PARAM_CBANK
	.align		4
        /*0068*/ 	.byte	0x04, 0x0a
        /*006a*/ 	.short	(.L_19 - .L_18)
	.align		4
.L_18:
        /*006c*/ 	.word	index@(.nv.constant0._Z6matMulPiS_S_i)
        /*0070*/ 	.short	0x0380
        /*0072*/ 	.short	0x001c


	//----- nvinfo : EIATTR_SW_WAR
	.align		4
.L_19:
        /*0074*/ 	.byte	0x04, 0x36
        /*0076*/ 	.short	(.L_21 - .L_20)
.L_20:
        /*0078*/ 	.word	0x00000008
.L_21:


//--------------------- .nv.callgraph             --------------------------
	.section	.nv.callgraph,"",@"SHT_CUDA_CALLGRAPH"
	.align	4
	.sectionentsize	8
	.align		4
        /*0000*/ 	.word	0x00000000
	.align		4
        /*0004*/ 	.word	0xffffffff
	.align		4
        /*0008*/ 	.word	0x00000000
	.align		4
        /*000c*/ 	.word	0xfffffffe
	.align		4
        /*0010*/ 	.word	0x00000000
	.align		4
        /*0014*/ 	.word	0xfffffffd
	.align		4
        /*0018*/ 	.word	0x00000000
	.align		4
        /*001c*/ 	.word	0xfffffffc


//--------------------- .text._Z6matMulPiS_S_i    --------------------------
	.section	.text._Z6matMulPiS_S_i,"ax",@progbits
	.align	128
        .global         _Z6matMulPiS_S_i
        .type           _Z6matMulPiS_S_i,@function
        .size           _Z6matMulPiS_S_i,(.L_x_5 - _Z6matMulPiS_S_i)
        .other          _Z6matMulPiS_S_i,@"STO_CUDA_ENTRY STV_DEFAULT"
_Z6matMulPiS_S_i:
.text._Z6matMulPiS_S_i:
[----:B------:R-:W-:Y:S01]  /*0000*/  LDC R1, c[0x0][0x37c] ;  /* 0x0000df00ff017b82 */ /* 0x000fe20000000800 */
[----:B------:R-:W0:Y:S07]  /*0010*/  S2R R3, SR_TID.X ;  /* 0x0000000000037919 */ /* 0x000e2e0000002100 */
[----:B------:R-:W1:Y:S01]  /*0020*/  S2UR UR4, SR_CTAID.Y ;  /* 0x00000000000479c3 */ /* 0x000e620000002600 */
[----:B------:R-:W2:Y:S07]  /*0030*/  S2R R9, SR_TID.Y ;  /* 0x0000000000097919 */ /* 0x000eae0000002200 */
[----:B------:R-:W0:Y:S08]  /*0040*/  S2UR UR6, SR_CTAID.X ;  /* 0x00000000000679c3 */ /* 0x000e300000002500 */
[----:B------:R-:W0:Y:S01]  /*0050*/  LDC R4, c[0x0][0x360] ;  /* 0x0000d800ff047b82 */ /* 0x000e220000000800 */
[----:B------:R-:W1:Y:S07]  /*0060*/  LDCU UR5, c[0x0][0x364] ;  /* 0x00006c80ff0577ac */ /* 0x000e6e0008000800 */
[----:B------:R-:W3:Y:S01]  /*0070*/  LDC R0, c[0x0][0x398] ;  /* 0x0000e600ff007b82 */ /* 0x000ee20000000800 */
[----:B-1----:R-:W-:Y:S01]  /*0080*/  UIMAD UR4, UR4, UR5, URZ ;  /* 0x00000005040472a4 */ /* 0x002fe2000f8e02ff */
[----:B0-----:R-:W-:-:S05]  /*0090*/  IMAD R4, R4, UR6, R3 ;  /* 0x0000000604047c24 */ /* 0x001fca000f8e0203 */
[----:B--2---:R-:W-:-:S04]  /*00a0*/  IADD3 R3, PT, PT, R9, UR4, RZ ;  /* 0x0000000409037c10 */ /* 0x004fc8000fffe0ff */
[----:B------:R-:W-:-:S04]  /*00b0*/  VIMNMX R5, PT, PT, R4, R3, !PT ;  /* 0x0000000304057248 */ /* 0x000fc80007fe0100 */
[----:B---3--:R-:W-:-:S13]  /*00c0*/  ISETP.GE.AND P0, PT, R5, R0, PT ;  /* 0x000000000500720c */ /* 0x008fda0003f06270 */
[----:B------:R-:W-:Y:S05]  /*00d0*/  @P0 EXIT ;  /* 0x000000000000094d */ /* 0x000fea0003800000 */
[C---:B------:R-:W-:Y:S01]  /*00e0*/  ISETP.GE.U32.AND P1, PT, R0.reuse, 0x8, PT ;  /* 0x000000080000780c */ /* 0x040fe20003f26070 */
[----:B------:R-:W0:Y:S01]  /*00f0*/  LDCU.64 UR8, c[0x0][0x358] ;  /* 0x00006b00ff0877ac */ /* 0x000e220008000a00 */
[----:B------:R-:W-:Y:S01]  /*0100*/  LOP3.LUT R2, R0, 0x7, RZ, 0xc0, !PT ;  /* 0x0000000700027812 */ /* 0x000fe200078ec0ff */
[----:B------:R-:W-:Y:S02]  /*0110*/  HFMA2 R5, -RZ, RZ, 0, 0 ;  /* 0x00000000ff057431 */ /* 0x000fe400000001ff */
[----:B------:R-:W-:Y:S01]  /*0120*/  IMAD R4, R4, R0, RZ ;  /* 0x0000000004047224 */ /* 0x000fe200078e02ff */
[----:B------:R-:W-:Y:S02]  /*0130*/  MOV R10, RZ ;  /* 0x000000ff000a7202 */ /* 0x000fe40000000f00 */
[----:B------:R-:W-:-:S05]  /*0140*/  ISETP.NE.AND P0, PT, R2, RZ, PT ;  /* 0x000000ff0200720c */ /* 0x000fca0003f05270 */
[----:B------:R-:W-:Y:S08]  /*0150*/  @!P1 BRA `(.L_x_0) ;  /* 0x0000000000fc9947 */ /* 0x000ff00003800000 */
[----:B------:R-:W1:Y:S01]  /*0160*/  LDCU.64 UR6, c[0x0][0x380] ;  /* 0x00007000ff0677ac */ /* 0x000e620008000a00 */
[C---:B------:R-:W-:Y:S01]  /*0170*/  LOP3.LUT R5, R0.reuse, 0x7ffffff8, RZ, 0xc0, !PT ;  /* 0x7ffffff800057812 */ /* 0x040fe200078ec0ff */
[C-C-:B------:R-:W-:Y:S01]  /*0180*/  IMAD R11, R0.reuse, 0x3, R3.reuse ;  /* 0x00000003000b7824 */ /* 0x140fe200078e0203 */
[CC--:B------:R-:W-:Y:S01]  /*0190*/  LEA R7, R0.reuse, R3.reuse, 0x1 ;  /* 0x0000000300077211 */ /* 0x0c0fe200078e08ff */
[C-C-:B------:R-:W-:Y:S01]  /*01a0*/  IMAD R15, R0.reuse, 0x5, R3.reuse ;  /* 0x00000005000f7824 */ /* 0x140fe200078e0203 */
[CC--:B------:R-:W-:Y:S01]  /*01b0*/  LEA R13, R0.reuse, R3.reuse, 0x2 ;  /* 0x00000003000d7211 */ /* 0x0c0fe200078e10ff */
[C-C-:B------:R-:W-:Y:S01]  /*01c0*/  IMAD R17, R0.reuse, 0x6, R3.reuse ;  /* 0x0000000600117824 */ /* 0x140fe200078e0203 */
[----:B------:R-:W-:Y:S01]  /*01d0*/  MOV R10, RZ ;  /* 0x000000ff000a7202 */ /* 0x000fe20000000f00 */
[----:B------:R-:W-:Y:S01]  /*01e0*/  IMAD R25, R0, 0x7, R3 ;  /* 0x0000000700197824 */ /* 0x000fe200078e0203 */
[----:B------:R-:W-:Y:S02]  /*01f0*/  MOV R8, R4 ;  /* 0x0000000400087202 */ /* 0x000fe40000000f00 */
[----:B------:R-:W-:-:S02]  /*0200*/  MOV R29, R3 ;  /* 0x00000003001d7202 */ /* 0x000fc40000000f00 */
[----:B------:R-:W-:Y:S02]  /*0210*/  IADD3 R6, PT, PT, -R5, RZ, RZ ;  /* 0x000000ff05067210 */ /* 0x000fe40007ffe1ff */
[----:B------:R-:W-:Y:S01]  /*0220*/  IADD3 R9, PT, PT, R0, UR4, R9 ;  /* 0x0000000400097c10 */ /* 0x000fe2000fffe009 */
[----:B-1----:R-:W-:-:S04]  /*0230*/  UIADD3 UR5, UP0, UPT, UR6, 0x10, URZ ;  /* 0x0000001006057890 */ /* 0x002fc8000ff1e0ff */
[----:B------:R-:W-:-:S12]  /*0240*/  UIADD3.X UR4, UPT, UPT, URZ, UR7, URZ, UP0, !UPT ;  /* 0x00000007ff047290 */ /* 0x000fd800087fe4ff */
.L_x_1:
[----:B------:R-:W1:Y:S01]  /*0250*/  LDC.64 R18, c[0x0][0x388] ;  /* 0x0000e200ff127b82 */ /* 0x000e620000000a00 */
[----:B------:R-:W-:Y:S02]  /*0260*/  MOV R20, UR5 ;  /* 0x0000000500147c02 */ /* 0x000fe40008000f00 */
[----:B------:R-:W-:-:S03]  /*0270*/  MOV R21, UR4 ;  /* 0x0000000400157c02 */ /* 0x000fc60008000f00 */
[----:B------:R-:W-:-:S05]  /*0280*/  IMAD.WIDE R20, R8, 0x4, R20 ;  /* 0x0000000408147825 */ /* 0x000fca00078e0214 */
[----:B0-----:R-:W2:Y:S04]  /*0290*/  LDG.E R12, desc[UR8][R20.64+-0x10] ;  /* 0xfffff008140c7981 */ /* 0x001ea8000c1e1900 */
[----:B------:R-:W3:Y:S04]  /*02a0*/  LDG.E R14, desc[UR8][R20.64+-0xc] ;  /* 0xfffff408140e7981 */ /* 0x000ee8000c1e1900 */
[----:B------:R-:W4:Y:S01]  /*02b0*/  LDG.E R28, desc[UR8][R20.64+-0x8] ;  /* 0xfffff808141c7981 */ /* 0x000f22000c1e1900 */
[----:B-1----:R-:W-:-:S03]  /*02c0*/  IMAD.WIDE.U32 R22, R29, 0x4, R18 ;  /* 0x000000041d167825 */ /* 0x002fc600078e0012 */
[----:B------:R-:W5:Y:S04]  /*02d0*/  LDG.E R16, desc[UR8][R20.64+-0x4] ;  /* 0xfffffc0814107981 */ /* 0x000f68000c1e1900 */
[----:B------:R-:W2:Y:S01]  /*02e0*/  LDG.E R23, desc[UR8][R22.64] ;  /* 0x0000000816177981 */ /* 0x000ea2000c1e1900 */
[----:B------:R-:W-:-:S04]  /*02f0*/  IMAD.WIDE.U32 R26, R9, 0x4, R18 ;  /* 0x00000004091a7825 */ /* 0x000fc800078e0012 */
[----:B--2---:R-:W-:Y:S02]  /*0300*/  IMAD R10, R12, R23, R10 ;  /* 0x000000170c0a7224 */ /* 0x004fe400078e020a */
[--C-:B------:R-:W-:Y:S01]  /*0310*/  IMAD.WIDE.U32 R22, R7, 0x4, R18.reuse ;  /* 0x0000000407167825 */ /* 0x100fe200078e0012 */
[----:B------:R0:W3:Y:S05]  /*0320*/  LDG.E R12, desc[UR8][R26.64] ;  /* 0x000000081a0c7981 */ /* 0x0000ea000c1e1900 */
[----:B------:R-:W4:Y:S01]  /*0330*/  LDG.E R23, desc[UR8][R22.64] ;  /* 0x0000000816177981 */ /* 0x000f22000c1e1900 */
[----:B0-----:R-:W-:-:S05]  /*0340*/  IMAD.WIDE.U32 R26, R11, 0x4, R18 ;  /* 0x000000040b1a7825 */ /* 0x001fca00078e0012 */
[----:B------:R0:W5:Y:S02]  /*0350*/  LDG.E R24, desc[UR8][R26.64] ;  /* 0x000000081a187981 */ /* 0x000164000c1e1900 */
[----:B0-----:R-:W-:-:S04]  /*0360*/  IMAD.WIDE.U32 R26, R13, 0x4, R18 ;  /* 0x000000040d1a7825 */ /* 0x001fc800078e0012 */
[----:B---3--:R-:W-:Y:S02]  /*0370*/  IMAD R10, R14, R12, R10 ;  /* 0x0000000c0e0a7224 */ /* 0x008fe400078e020a */
[----:B------:R-:W2:Y:S02]  /*0380*/  LDG.E R14, desc[UR8][R20.64+0x4] ;  /* 0x00000408140e7981 */ /* 0x000ea4000c1e1900 */
[----:B----4-:R-:W-:Y:S02]  /*0390*/  IMAD R10, R28, R23, R10 ;  /* 0x000000171c0a7224 */ /* 0x010fe400078e020a */
[----:B------:R-:W3:Y:S01]  /*03a0*/  LDG.E R12, desc[UR8][R20.64+0x8] ;  /* 0x00000808140c7981 */ /* 0x000ee2000c1e1900 */
[----:B------:R-:W-:-:S03]  /*03b0*/  IMAD.WIDE.U32 R22, R15, 0x4, R18 ;  /* 0x000000040f167825 */ /* 0x000fc600078e0012 */
[----:B------:R-:W4:Y:S04]  /*03c0*/  LDG.E R28, desc[UR8][R20.64+0xc] ;  /* 0x00000c08141c7981 */ /* 0x000f28000c1e1900 */
[----:B------:R-:W2:Y:S01]  /*03d0*/  LDG.E R23, desc[UR8][R22.64] ;  /* 0x0000000816177981 */ /* 0x000ea2000c1e1900 */
[----:B-----5:R-:W-:-:S03]  /*03e0*/  IMAD R10, R16, R24, R10 ;  /* 0x00000018100a7224 */ /* 0x020fc600078e020a */
[----:B------:R0:W5:Y:S04]  /*03f0*/  LDG.E R24, desc[UR8][R26.64] ;  /* 0x000000081a187981 */ /* 0x000168000c1e1900 */
[----:B------:R-:W5:Y:S01]  /*0400*/  LDG.E R16, desc[UR8][R20.64] ;  /* 0x0000000814107981 */ /* 0x000f62000c1e1900 */
[----:B0-----:R-:W-:-:S04]  /*0410*/  IMAD.WIDE.U32 R26, R17, 0x4, R18 ;  /* 0x00000004111a7825 */ /* 0x001fc800078e0012 */
[----:B------:R-:W-:Y:S02]  /*0420*/  IMAD.WIDE.U32 R18, R25, 0x4, R18 ;  /* 0x0000000419127825 */ /* 0x000fe400078e0012 */
[----:B------:R-:W3:Y:S04]  /*0430*/  LDG.E R27, desc[UR8][R26.64] ;  /* 0x000000081a1b7981 */ /* 0x000ee8000c1e1900 */
[----:B------:R-:W4:Y:S01]  /*0440*/  LDG.E R19, desc[UR8][R18.64] ;  /* 0x0000000812137981 */ /* 0x000f22000c1e1900 */
[----:B------:R-:W-:-:S04]  /*0450*/  IADD3 R6, PT, PT, R6, 0x8, RZ ;  /* 0x0000000806067810 */ /* 0x000fc80007ffe0ff */
[----:B------:R-:W-:Y:S02]  /*0460*/  ISETP.NE.AND P1, PT, R6, RZ, PT ;  /* 0x000000ff0600720c */ /* 0x000fe40003f25270 */
[C---:B------:R-:W-:Y:S02]  /*0470*/  LEA R9, R0.reuse, R9, 0x3 ;  /* 0x0000000900097211 */ /* 0x040fe400078e18ff */
[C---:B------:R-:W-:Y:S02]  /*0480*/  LEA R7, R0.reuse, R7, 0x3 ;  /* 0x0000000700077211 */ /* 0x040fe400078e18ff */
[C---:B------:R-:W-:Y:S02]  /*0490*/  LEA R11, R0.reuse, R11, 0x3 ;  /* 0x0000000b000b7211 */ /* 0x040fe400078e18ff */
[C---:B------:R-:W-:Y:S02]  /*04a0*/  LEA R13, R0.reuse, R13, 0x3 ;  /* 0x0000000d000d7211 */ /* 0x040fe400078e18ff */
[----:B------:R-:W-:-:S02]  /*04b0*/  LEA R15, R0, R15, 0x3 ;  /* 0x0000000f000f7211 */ /* 0x000fc400078e18ff */
[C---:B------:R-:W-:Y:S02]  /*04c0*/  LEA R17, R0.reuse, R17, 0x3 ;  /* 0x0000001100117211 */ /* 0x040fe400078e18ff */
[C---:B------:R-:W-:Y:S02]  /*04d0*/  LEA R25, R0.reuse, R25, 0x3 ;  /* 0x0000001900197211 */ /* 0x040fe400078e18ff */
[----:B------:R-:W-:Y:S02]  /*04e0*/  LEA R29, R0, R29, 0x3 ;  /* 0x0000001d001d7211 */ /* 0x000fe400078e18ff */
[----:B------:R-:W-:Y:S01]  /*04f0*/  IADD3 R8, PT, PT, R8, 0x8, RZ ;  /* 0x0000000808087810 */ /* 0x000fe20007ffe0ff */
[----:B-----5:R-:W-:-:S04]  /*0500*/  IMAD R10, R16, R24, R10 ;  /* 0x00000018100a7224 */ /* 0x020fc800078e020a */
[----:B--2---:R-:W-:-:S04]  /*0510*/  IMAD R10, R14, R23, R10 ;  /* 0x000000170e0a7224 */ /* 0x004fc800078e020a */
[----:B---3--:R-:W-:-:S04]  /*0520*/  IMAD R10, R12, R27, R10 ;  /* 0x0000001b0c0a7224 */ /* 0x008fc800078e020a */
[----:B----4-:R-:W-:Y:S01]  /*0530*/  IMAD R10, R28, R19, R10 ;  /* 0x000000131c0a7224 */ /* 0x010fe200078e020a */
[----:B------:R-:W-:Y:S06]  /*0540*/  @P1 BRA `(.L_x_1) ;  /* 0xfffffffc00401947 */ /* 0x000fec000383ffff */
.L_x_0:
[----:B------:R-:W-:Y:S05]  /*0550*/  @!P0 BRA `(.L_x_2) ;  /* 0x0000000000e48947 */ /* 0x000fea0003800000 */
[----:B------:R-:W-:Y:S02]  /*0560*/  ISETP.GE.U32.AND P0, PT, R2, 0x4, PT ;  /* 0x000000040200780c */ /* 0x000fe40003f06070 */
[----:B------:R-:W-:-:S04]  /*0570*/  LOP3.LUT R18, R0, 0x3, RZ, 0xc0, !PT ;  /* 0x0000000300127812 */ /* 0x000fc800078ec0ff */
[----:B------:R-:W-:-:S07]  /*0580*/  ISETP.NE.AND P1, PT, R18, RZ, PT ;  /* 0x000000ff1200720c */ /* 0x000fce0003f25270 */
[----:B------:R-:W-:Y:S06]  /*0590*/  @!P0 BRA `(.L_x_3) ;  /* 0x0000000000648947 */ /* 0x000fec0003800000 */
[----:B------:R-:W1:Y:S01]  /*05a0*/  LDC.64 R6, c[0x0][0x388] ;  /* 0x0000e200ff067b82 */ /* 0x000e620000000a00 */
[----:B------:R-:W-:Y:S01]  /*05b0*/  IMAD R17, R5, R0, R3 ;  /* 0x0000000005117224 */ /* 0x000fe200078e0203 */
[----:B------:R-:W-:-:S04]  /*05c0*/  IADD3 R11, PT, PT, R4, R5, RZ ;  /* 0x00000005040b7210 */ /* 0x000fc80007ffe0ff */
[-C--:B------:R-:W-:Y:S02]  /*05d0*/  IADD3 R15, PT, PT, R17, R0.reuse, RZ ;  /* 0x00000000110f7210 */ /* 0x080fe40007ffe0ff */
[----:B------:R-:W2:Y:S02]  /*05e0*/  LDC.64 R8, c[0x0][0x380] ;  /* 0x0000e000ff087b82 */ /* 0x000ea40000000a00 */
[----:B------:R-:W-:Y:S01]  /*05f0*/  IADD3 R19, PT, PT, R15, R0, RZ ;  /* 0x000000000f137210 */ /* 0x000fe20007ffe0ff */
[----:B-1----:R-:W-:-:S04]  /*0600*/  IMAD.WIDE.U32 R16, R17, 0x4, R6 ;  /* 0x0000000411107825 */ /* 0x002fc800078e0006 */
[----:B------:R-:W-:Y:S02]  /*0610*/  IMAD.WIDE.U32 R14, R15, 0x4, R6 ;  /* 0x000000040f0e7825 */ /* 0x000fe400078e0006 */
[----:B0-----:R-:W3:Y:S02]  /*0620*/  LDG.E R16, desc[UR8][R16.64] ;  /* 0x0000000810107981 */ /* 0x001ee4000c1e1900 */
[----:B--2---:R-:W-:Y:S02]  /*0630*/  IMAD.WIDE R8, R11, 0x4, R8 ;  /* 0x000000040b087825 */ /* 0x004fe400078e0208 */
[----:B------:R-:W2:Y:S02]  /*0640*/  LDG.E R14, desc[UR8][R14.64] ;  /* 0x000000080e0e7981 */ /* 0x000ea4000c1e1900 */
[C-C-:B------:R-:W-:Y:S01]  /*0650*/  IMAD.WIDE.U32 R12, R19.reuse, 0x4, R6.reuse ;  /* 0x00000004130c7825 */ /* 0x140fe200078e0006 */
[----:B------:R-:W-:Y:S01]  /*0660*/  IADD3 R19, PT, PT, R19, R0, RZ ;  /* 0x0000000013137210 */ /* 0x000fe20007ffe0ff */
[----:B------:R-:W3:Y:S04]  /*0670*/  LDG.E R11, desc[UR8][R8.64] ;  /* 0x00000008080b7981 */ /* 0x000ee8000c1e1900 */
[----:B------:R-:W2:Y:S01]  /*0680*/  LDG.E R2, desc[UR8][R8.64+0x4] ;  /* 0x0000040808027981 */ /* 0x000ea2000c1e1900 */
[----:B------:R-:W-:-:S03]  /*0690*/  IMAD.WIDE.U32 R6, R19, 0x4, R6 ;  /* 0x0000000413067825 */ /* 0x000fc600078e0006 */
[----:B------:R-:W4:Y:S04]  /*06a0*/  LDG.E R12, desc[UR8][R12.64] ;  /* 0x000000080c0c7981 */ /* 0x000f28000c1e1900 */
[----:B------:R-:W4:Y:S04]  /*06b0*/  LDG.E R19, desc[UR8][R8.64+0x8] ;  /* 0x0000080808137981 */ /* 0x000f28000c1e1900 */
[----:B------:R-:W5:Y:S04]  /*06c0*/  LDG.E R21, desc[UR8][R8.64+0xc] ;  /* 0x00000c0808157981 */ /* 0x000f68000c1e1900 */
[----:B------:R-:W5:Y:S01]  /*06d0*/  LDG.E R6, desc[UR8][R6.64] ;  /* 0x0000000806067981 */ /* 0x000f62000c1e1900 */
[----:B------:R-:W-:Y:S01]  /*06e0*/  IADD3 R5, PT, PT, R5, 0x4, RZ ;  /* 0x0000000405057810 */ /* 0x000fe20007ffe0ff */
[----:B---3--:R-:W-:-:S04]  /*06f0*/  IMAD R11, R11, R16, R10 ;  /* 0x000000100b0b7224 */ /* 0x008fc800078e020a */
[----:B--2---:R-:W-:-:S04]  /*0700*/  IMAD R2, R2, R14, R11 ;  /* 0x0000000e02027224 */ /* 0x004fc800078e020b */
[----:B----4-:R-:W-:-:S04]  /*0710*/  IMAD R2, R19, R12, R2 ;  /* 0x0000000c13027224 */ /* 0x010fc800078e0202 */
[----:B-----5:R-:W-:-:S07]  /*0720*/  IMAD R10, R21, R6, R2 ;  /* 0x00000006150a7224 */ /* 0x020fce00078e0202 */
.L_x_3:
[----:B------:R-:W-:Y:S05]  /*0730*/  @!P1 BRA `(.L_x_2) ;  /* 0x00000000006c9947 */ /* 0x000fea0003800000 */
[----:B------:R-:W1:Y:S01]  /*0740*/  LDC.64 R16, c[0x0][0x388] ;  /* 0x0000e200ff107b82 */ /* 0x000e620000000a00 */
[----:B------:R-:W-:Y:S02]  /*0750*/  ISETP.NE.AND P0, PT, R18, 0x1, PT ;  /* 0x000000011200780c */ /* 0x000fe40003f05270 */
[----:B------:R-:W-:-:S04]  /*0760*/  LOP3.LUT R2, R0, 0x1, RZ, 0xc0, !PT ;  /* 0x0000000100027812 */ /* 0x000fc800078ec0ff */
[----:B------:R-:W-:Y:S01]  /*0770*/  ISETP.NE.U32.AND P1, PT, R2, 0x1, PT ;  /* 0x000000010200780c */ /* 0x000fe20003f25070 */
[----:B------:R-:W2:Y:S06]  /*0780*/  LDC.64 R6, c[0x0][0x380] ;  /* 0x0000e000ff067b82 */ /* 0x000eac0000000a00 */
[C---:B------:R-:W-:Y:S01]  /*0790*/  @P0 IMAD R15, R5.reuse, R0, R3 ;  /* 0x00000000050f0224 */ /* 0x040fe200078e0203 */
[----:B------:R-:W-:Y:S01]  /*07a0*/  @P0 IADD3 R11, PT, PT, R4, R5, RZ ;  /* 0x00000005040b0210 */ /* 0x000fe20007ffe0ff */
[----:B------:R-:W3:Y:S01]  /*07b0*/  LDC.64 R12, c[0x0][0x380] ;  /* 0x0000e000ff0c7b82 */ /* 0x000ee20000000a00 */
[----:B------:R-:W-:-:S02]  /*07c0*/  @P0 IADD3 R5, PT, PT, R5, 0x2, RZ ;  /* 0x0000000205050810 */ /* 0x000fc40007ffe0ff */
[----:B------:R-:W-:-:S05]  /*07d0*/  @P0 IADD3 R19, PT, PT, R15, R0, RZ ;  /* 0x000000000f130210 */ /* 0x000fca0007ffe0ff */
[----:B------:R-:W4:Y:S01]  /*07e0*/  LDC.64 R8, c[0x0][0x388] ;  /* 0x0000e200ff087b82 */ /* 0x000f220000000a00 */
[----:B-1----:R-:W-:-:S04]  /*07f0*/  @P0 IMAD.WIDE.U32 R14, R15, 0x4, R16 ;  /* 0x000000040f0e0825 */ /* 0x002fc800078e0010 */
[----:B------:R-:W-:Y:S02]  /*0800*/  @P0 IMAD.WIDE.U32 R16, R19, 0x4, R16 ;  /* 0x0000000413100825 */ /* 0x000fe400078e0010 */
[----:B0-----:R-:W5:Y:S02]  /*0810*/  @P0 LDG.E R14, desc[UR8][R14.64] ;  /* 0x000000080e0e0981 */ /* 0x001f64000c1e1900 */
[----:B--2---:R-:W-:Y:S01]  /*0820*/  @P0 IMAD.WIDE R6, R11, 0x4, R6 ;  /* 0x000000040b060825 */ /* 0x004fe200078e0206 */
[----:B------:R-:W-:Y:S01]  /*0830*/  @!P1 IADD3 R11, PT, PT, R4, R5, RZ ;  /* 0x00000005040b9210 */ /* 0x000fe20007ffe0ff */
[----:B------:R-:W2:Y:S02]  /*0840*/  @P0 LDG.E R16, desc[UR8][R16.64] ;  /* 0x0000000810100981 */ /* 0x000ea4000c1e1900 */
[----:B------:R-:W-:Y:S02]  /*0850*/  @!P1 IMAD R5, R5, R0, R3 ;  /* 0x0000000005059224 */ /* 0x000fe400078e0203 */
[----:B------:R-:W5:Y:S01]  /*0860*/  @P0 LDG.E R19, desc[UR8][R6.64] ;  /* 0x0000000806130981 */ /* 0x000f62000c1e1900 */
[----:B---3--:R-:W-:-:S03]  /*0870*/  @!P1 IMAD.WIDE R12, R11, 0x4, R12 ;  /* 0x000000040b0c9825 */ /* 0x008fc600078e020c */
[----:B------:R-:W2:Y:S04]  /*0880*/  @P0 LDG.E R0, desc[UR8][R6.64+0x4] ;  /* 0x0000040806000981 */ /* 0x000ea8000c1e1900 */
[----:B------:R-:W3:Y:S01]  /*0890*/  @!P1 LDG.E R13, desc[UR8][R12.64] ;  /* 0x000000080c0d9981 */ /* 0x000ee2000c1e1900 */
[----:B----4-:R-:W-:-:S06]  /*08a0*/  @!P1 IMAD.WIDE.U32 R8, R5, 0x4, R8 ;  /* 0x0000000405089825 */ /* 0x010fcc00078e0008 */
[----:B------:R-:W3:Y:S01]  /*08b0*/  @!P1 LDG.E R8, desc[UR8][R8.64] ;  /* 0x0000000808089981 */ /* 0x000ee2000c1e1900 */
[----:B-----5:R-:W-:-:S04]  /*08c0*/  @P0 IMAD R19, R19, R14, R10 ;  /* 0x0000000e13130224 */ /* 0x020fc800078e020a */
[----:B--2---:R-:W-:-:S04]  /*08d0*/  @P0 IMAD R10, R0, R16, R19 ;  /* 0x00000010000a0224 */ /* 0x004fc800078e0213 */
[----:B---3--:R-:W-:-:S07]  /*08e0*/  @!P1 IMAD R10, R13, R8, R10 ;  /* 0x000000080d0a9224 */ /* 0x008fce00078e020a */
.L_x_2:
[----:B------:R-:W1:Y:S01]  /*08f0*/  LDC.64 R6, c[0x0][0x390] ;  /* 0x0000e400ff067b82 */ /* 0x000e620000000a00 */
[----:B------:R-:W-:-:S05]  /*0900*/  IADD3 R3, PT, PT, R3, R4, RZ ;  /* 0x0000000403037210 */ /* 0x000fca0007ffe0ff */
[----:B-1----:R-:W-:-:S05]  /*0910*/  IMAD.WIDE R2, R3, 0x4, R6 ;  /* 0x0000000403027825 */ /* 0x002fca00078e0206 */
[----:B0-----:R-:W-:Y:S01]  /*0920*/  STG.E desc[UR8][R2.64], R10 ;  /* 0x0000000a02007986 */ /* 0x001fe2000c101908 */
[----:B------:R-:W-:Y:S05]  /*0930*/  EXIT ;  /* 0x000000000000794d */ /* 0x000fea0003800000 */
.L_x_4:
[----:B------:R-:W-:-:S00]  /*0940*/  BRA `(.L_x_4) ;  /* 0xfffffffc00fc7947 */ /* 0x000fc0000383ffff */
[----:B------:R-:W-:-:S00]  /*0950*/  NOP ;  /* 0x0000000000007918 */ /* 0x000fc00000000000 */
        /* <DEDUP_REMOVED lines=10> */
.L_x_5:


//--------------------- .nv.shared.reserved.0     --------------------------
	.section	.nv.shared.reserved.0,"aw",@nobits
	.weak		__nv_reservedSMEM_offset_0_alias
	.size		__nv_reservedSMEM_offset_0_alias, 0, 64
	.other		__nv_reservedSMEM_offset_0_alias,@"STO_CUDA_RESERVED_SHARED STV_DEFAULT"
__nv_reservedSMEM_offset_0_alias:
	.zero		0
	.zero		64


//--------------------- .nv.constant0._Z6matMulPiS_S_i --------------------------
	.section	.nv.constant0._Z6matMulPiS_S_i,"a",@progbits
	.sectionflags	@""
	.align	4
.nv.constant0._Z6matMulPiS_S_i:
	.zero		924


//--------------------- SYMBOLS --------------------------

	.type		.nv.reservedSmem.offset0,@object
	.size		.nv.reservedSmem.offset0,0x4
